//
// Generated by NVIDIA NVVM Compiler
//
// Compiler Build ID: CL-36424714
// Cuda compilation tools, release 13.0, V13.0.88
// Based on NVVM 20.0.0
//

.version 9.0
.target sm_100
.address_size 64

	// .globl	_Z2bfiiPKfPfPbPi

.visible .entry _Z2bfiiPKfPfPbPi(
	.param .u32 _Z2bfiiPKfPfPbPi_param_0,
	.param .u32 _Z2bfiiPKfPfPbPi_param_1,
	.param .u64 .ptr .align 1 _Z2bfiiPKfPfPbPi_param_2,
	.param .u64 .ptr .align 1 _Z2bfiiPKfPfPbPi_param_3,
	.param .u64 .ptr .align 1 _Z2bfiiPKfPfPbPi_param_4,
	.param .u64 .ptr .align 1 _Z2bfiiPKfPfPbPi_param_5
)
{
	.reg .pred 	%p<4>;
	.reg .b16 	%rs<3>;
	.reg .b32 	%r<8>;
	.reg .b32 	%f<5>;
	.reg .b64 	%rd<19>;

	ld.param.u32 	%r2, [_Z2bfiiPKfPfPbPi_param_0];
	ld.param.u32 	%r3, [_Z2bfiiPKfPfPbPi_param_1];
	ld.param.u64 	%rd3, [_Z2bfiiPKfPfPbPi_param_2];
	ld.param.u64 	%rd4, [_Z2bfiiPKfPfPbPi_param_3];
	ld.param.u64 	%rd5, [_Z2bfiiPKfPfPbPi_param_4];
	ld.param.u64 	%rd6, [_Z2bfiiPKfPfPbPi_param_5];
	mov.u32 	%r4, %ctaid.x;
	mov.u32 	%r5, %ntid.x;
	mov.u32 	%r6, %tid.x;
	mad.lo.s32 	%r1, %r4, %r5, %r6;
	setp.ge.s32 	%p1, %r1, %r2;
	@%p1 bra 	$L__BB0_4;
	cvta.to.global.u64 	%rd7, %rd5;
	cvta.to.global.u64 	%rd8, %rd3;
	cvt.s64.s32 	%rd9, %r1;
	add.s64 	%rd1, %rd7, %rd9;
	mov.b16 	%rs1, 0;
	st.global.u8 	[%rd1], %rs1;
	mad.lo.s32 	%r7, %r3, %r2, %r1;
	mul.wide.s32 	%rd10, %r7, 4;
	add.s64 	%rd11, %rd8, %rd10;
	ld.global.f32 	%f1, [%rd11];
	setp.geu.f32 	%p2, %f1, 0f4EEE6B28;
	@%p2 bra 	$L__BB0_4;
	cvta.to.global.u64 	%rd12, %rd4;
	mul.wide.s32 	%rd13, %r1, 4;
	add.s64 	%rd2, %rd12, %rd13;
	ld.global.f32 	%f3, [%rd2];
	mul.wide.s32 	%rd14, %r3, 4;
	add.s64 	%rd15, %rd12, %rd14;
	ld.global.f32 	%f4, [%rd15];
	add.f32 	%f2, %f1, %f4;
	setp.leu.f32 	%p3, %f3, %f2;
	@%p3 bra 	$L__BB0_4;
	st.global.f32 	[%rd2], %f2;
	mov.b16 	%rs2, 1;
	st.global.u8 	[%rd1], %rs2;
	cvta.to.global.u64 	%rd16, %rd6;
	add.s64 	%rd18, %rd16, %rd13;
	st.global.u32 	[%rd18], %r3;
$L__BB0_4:
	ret;

}


// ===== COMPILED SASS (sm_100) =====

	.target	sm_100

	.elftype	@"ET_EXEC"


//--------------------- .note.nv.tkinfo           --------------------------
	.section	.note.nv.tkinfo,"",@"SHT_NOTE"
	.sectionflags	@"SHF_NOTE_NV_TKINFO"
	.tkinfo
        /*0018*/ 	.word	0x00000002
        /*0030*/ 	.string	""
        /*0030*/ 	.string	"ptxas"
        /*0030*/ 	.string	"Cuda compilation tools, release 13.0, V13.0.88"
        /*0030*/ 	.string	"Build cuda_13.0.r13.0/compiler.36424714_0"
        /*0030*/ 	.string	"-arch sm_100 -m 64 "



//--------------------- .note.nv.cuinfo           --------------------------
	.section	.note.nv.cuinfo,"",@"SHT_NOTE"
	.sectionflags	@"SHF_NOTE_NV_CUINFO"
        /*0018*/ 	.short	0x0002
        /*001a*/ 	.short	0x0064
        /*001c*/ 	.short	0x0082
	.zero		2


//--------------------- .nv.info                  --------------------------
	.section	.nv.info,"",@"SHT_CUDA_INFO"
	.align	4


	//----- nvinfo : EIATTR_REGCOUNT
	.align		4
        /*0000*/ 	.byte	0x04, 0x2f
        /*0002*/ 	.short	(.L_1 - .L_0)
	.align		4
.L_0:
        /*0004*/ 	.word	index@(_Z2bfiiPKfPfPbPi)
        /*0008*/ 	.word	0x00000010


	//----- nvinfo : EIATTR_FRAME_SIZE
	.align		4
.L_1:
        /*000c*/ 	.byte	0x04, 0x11
        /*000e*/ 	.short	(.L_3 - .L_2)
	.align		4
.L_2:
        /*0010*/ 	.word	index@(_Z2bfiiPKfPfPbPi)
        /*0014*/ 	.word	0x00000000


	//----- nvinfo : EIATTR_MIN_STACK_SIZE
	.align		4
.L_3:
        /*0018*/ 	.byte	0x04, 0x12
        /*001a*/ 	.short	(.L_5 - .L_4)
	.align		4
.L_4:
        /*001c*/ 	.word	index@(_Z2bfiiPKfPfPbPi)
        /*0020*/ 	.word	0x00000000
.L_5:


//--------------------- .nv.compat                --------------------------
	.section	.nv.compat,"",@"SHT_CUDA_COMPAT_INFO"
	.align	4
        /*0000*/ 	.byte	0x02, 0x09, 0x00, 0x00, 0x02, 0x02, 0x01, 0x00, 0x02, 0x05, 0x05, 0x00, 0x03, 0x07, 0x01, 0x01
        /*0010*/ 	.byte	0x02, 0x03, 0x00, 0x00, 0x02, 0x06, 0x01, 0x00, 0x04, 0x0b, 0x08, 0x00, 0x01, 0x00, 0x00, 0x00
        /*0020*/ 	.byte	0x00, 0x00, 0x00, 0x00


//--------------------- .nv.info._Z2bfiiPKfPfPbPi --------------------------
	.section	.nv.info._Z2bfiiPKfPfPbPi,"",@"SHT_CUDA_INFO"
	.sectionflags	@""
	.align	4


	//----- nvinfo : EIATTR_CUDA_API_VERSION
	.align		4
        /*0000*/ 	.byte	0x04, 0x37
        /*0002*/ 	.short	(.L_7 - .L_6)
.L_6:
        /*0004*/ 	.word	0x00000082


	//----- nvinfo : EIATTR_KPARAM_INFO
	.align		4
.L_7:
        /*0008*/ 	.byte	0x04, 0x17
        /*000a*/ 	.short	(.L_9 - .L_8)
.L_8:
        /*000c*/ 	.word	0x00000000
        /*0010*/ 	.short	0x0005
        /*0012*/ 	.short	0x0020
        /*0014*/ 	.byte	0x00, 0xf5, 0x21, 0x00


	//----- nvinfo : EIATTR_KPARAM_INFO
	.align		4
.L_9:
        /*0018*/ 	.byte	0x04, 0x17
        /*001a*/ 	.short	(.L_11 - .L_10)
.L_10:
        /*001c*/ 	.word	0x00000000
        /*0020*/ 	.short	0x0004
        /*0022*/ 	.short	0x0018
        /*0024*/ 	.byte	0x00, 0xf5, 0x21, 0x00


	//----- nvinfo : EIATTR_KPARAM_INFO
	.align		4
.L_11:
        /*0028*/ 	.byte	0x04, 0x17
        /*002a*/ 	.short	(.L_13 - .L_12)
.L_12:
        /*002c*/ 	.word	0x00000000
        /*0030*/ 	.short	0x0003
        /*0032*/ 	.short	0x0010
        /*0034*/ 	.byte	0x00, 0xf5, 0x21, 0x00


	//----- nvinfo : EIATTR_KPARAM_INFO
	.align		4
.L_13:
        /*0038*/ 	.byte	0x04, 0x17
        /*003a*/ 	.short	(.L_15 - .L_14)
.L_14:
        /*003c*/ 	.word	0x00000000
        /*0040*/ 	.short	0x0002
        /*0042*/ 	.short	0x0008
        /*0044*/ 	.byte	0x00, 0xf5, 0x21, 0x00


	//----- nvinfo : EIATTR_KPARAM_INFO
	.align		4
.L_15:
        /*0048*/ 	.byte	0x04, 0x17
        /*004a*/ 	.short	(.L_17 - .L_16)
.L_16:
        /*004c*/ 	.word	0x00000000
        /*0050*/ 	.short	0x0001
        /*0052*/ 	.short	0x0004
        /*0054*/ 	.byte	0x00, 0xf0, 0x11, 0x00


	//----- nvinfo : EIATTR_KPARAM_INFO
	.align		4
.L_17:
        /*0058*/ 	.byte	0x04, 0x17
        /*005a*/ 	.short	(.L_19 - .L_18)
.L_18:
        /*005c*/ 	.word	0x00000000
        /*0060*/ 	.short	0x0000
        /*0062*/ 	.short	0x0000
        /*0064*/ 	.byte	0x00, 0xf0, 0x11, 0x00


	//----- nvinfo : EIATTR_SPARSE_MMA_MASK
	.align		4
.L_19:
        /*0068*/ 	.byte	0x03, 0x50
        /*006a*/ 	.short	0x0000


	//----- nvinfo : EIATTR_MAXREG_COUNT
	.align		4
        /*006c*/ 	.byte	0x03, 0x1b
        /*006e*/ 	.short	0x00ff


	//----- nvinfo : EIATTR_MERCURY_ISA_VERSION
	.align		4
        /*0070*/ 	.byte	0x03, 0x5f
        /*0072*/ 	.short	0x0101


	//----- nvinfo : EIATTR_VRC_CTA_INIT_COUNT
	.align		4
        /*0074*/ 	.byte	0x02, 0x4a
	.zero		1
	.zero		1


	//----- nvinfo : EIATTR_EXIT_INSTR_OFFSETS
	.align		4
        /*0078*/ 	.byte	0x04, 0x1c
        /*007a*/ 	.short	(.L_21 - .L_20)


	//   ....[0]....
.L_20:
        /*007c*/ 	.word	0x00000070


	//   ....[1]....
        /*0080*/ 	.word	0x00000130


	//   ....[2]....
        /*0084*/ 	.word	0x000001b0


	//   ....[3]....
        /*0088*/ 	.word	0x00000220


	//----- nvinfo : EIATTR_CBANK_PARAM_SIZE
	.align		4
.L_21:
        /*008c*/ 	.byte	0x03, 0x19
        /*008e*/ 	.short	0x0028


	//----- nvinfo : EIATTR_PARAM_CBANK
	.align		4
        /*0090*/ 	.byte	0x04, 0x0a
        /*0092*/ 	.short	(.L_23 - .L_22)
	.align		4
.L_22:
        /*0094*/ 	.word	index@(.nv.constant0._Z2bfiiPKfPfPbPi)
        /*0098*/ 	.short	0x0380
        /*009a*/ 	.short	0x0028


	//----- nvinfo : EIATTR_SW_WAR
	.align		4
.L_23:
        /*009c*/ 	.byte	0x04, 0x36
        /*009e*/ 	.short	(.L_25 - .L_24)
.L_24:
        /*00a0*/ 	.word	0x00000008
.L_25:


//--------------------- .nv.callgraph             --------------------------
	.section	.nv.callgraph,"",@"SHT_CUDA_CALLGRAPH"
	.align	4
	.sectionentsize	8
	.align		4
        /*0000*/ 	.word	0x00000000
	.align		4
        /*0004*/ 	.word	0xffffffff
	.align		4
        /*0008*/ 	.word	0x00000000
	.align		4
        /*000c*/ 	.word	0xfffffffe
	.align		4
        /*0010*/ 	.word	0x00000000
	.align		4
        /*0014*/ 	.word	0xfffffffd
	.align		4
        /*0018*/ 	.word	0x00000000
	.align		4
        /*001c*/ 	.word	0xfffffffc


//--------------------- .text._Z2bfiiPKfPfPbPi    --------------------------
	.section	.text._Z2bfiiPKfPfPbPi,"ax",@progbits
	.align	128
        .global         _Z2bfiiPKfPfPbPi
        .type           _Z2bfiiPKfPfPbPi,@function
        .size           _Z2bfiiPKfPfPbPi,(.L_x_1 - _Z2bfiiPKfPfPbPi)
        .other          _Z2bfiiPKfPfPbPi,@"STO_CUDA_ENTRY STV_DEFAULT"
_Z2bfiiPKfPfPbPi:
.text._Z2bfiiPKfPfPbPi:
[----:B------:R-:W-:Y:S01]  /*0000*/  LDC R1, c[0x0][0x37c] ;  /* 0x0000df00ff017b82 */ /* 0x000fe20000000800 */
[----:B------:R-:W0:Y:S07]  /*0010*/  S2R R0, SR_TID.X ;  /* 0x0000000000007919 */ /* 0x000e2e0000002100 */
[----:B------:R-:W0:Y:S01]  /*0020*/  S2UR UR4, SR_CTAID.X ;  /* 0x00000000000479c3 */ /* 0x000e220000002500 */
[----:B------:R-:W1:Y:S07]  /*0030*/  LDCU UR6, c[0x0][0x380] ;  /* 0x00007000ff0677ac */ /* 0x000e6e0008000800 */
[----:B------:R-:W0:Y:S02]  /*0040*/  LDC R9, c[0x0][0x360] ;  /* 0x0000d800ff097b82 */ /* 0x000e240000000800 */
[----:B0-----:R-:W-:-:S05]  /*0050*/  IMAD R9, R9, UR4, R0 ;  /* 0x0000000409097c24 */ /* 0x001fca000f8e0200 */
[----:B-1----:R-:W-:-:S13]  /*0060*/  ISETP.GE.AND P0, PT, R9, UR6, PT ;  /* 0x0000000609007c0c */ /* 0x002fda000bf06270 */
[----:B------:R-:W-:Y:S05]  /*0070*/  @P0 EXIT ;  /* 0x000000000000094d */ /* 0x000fea0003800000 */
[----:B------:R-:W0:Y:S01]  /*0080*/  LDC R13, c[0x0][0x384] ;  /* 0x0000e100ff0d7b82 */ /* 0x000e220000000800 */
[----:B------:R-:W1:Y:S01]  /*0090*/  LDCU.64 UR8, c[0x0][0x398] ;  /* 0x00007300ff0877ac */ /* 0x000e620008000a00 */
[----:B------:R-:W2:Y:S06]  /*00a0*/  LDCU.64 UR4, c[0x0][0x358] ;  /* 0x00006b00ff0477ac */ /* 0x000eac0008000a00 */
[----:B------:R-:W3:Y:S01]  /*00b0*/  LDC.64 R4, c[0x0][0x388] ;  /* 0x0000e200ff047b82 */ /* 0x000ee20000000a00 */
[----:B-1----:R-:W-:-:S04]  /*00c0*/  IADD3 R2, P0, PT, R9, UR8, RZ ;  /* 0x0000000809027c10 */ /* 0x002fc8000ff1e0ff */
[----:B------:R-:W-:Y:S01]  /*00d0*/  LEA.HI.X.SX32 R3, R9, UR9, 0x1, P0 ;  /* 0x0000000909037c11 */ /* 0x000fe200080f0eff */
[----:B0-----:R-:W-:-:S04]  /*00e0*/  IMAD R7, R13, UR6, R9 ;  /* 0x000000060d077c24 */ /* 0x001fc8000f8e0209 */
[----:B--2---:R0:W-:Y:S01]  /*00f0*/  STG.E.U8 desc[UR4][R2.64], RZ ;  /* 0x000000ff02007986 */ /* 0x0041e2000c101104 */
[----:B---3--:R-:W-:-:S05]  /*0100*/  IMAD.WIDE R4, R7, 0x4, R4 ;  /* 0x0000000407047825 */ /* 0x008fca00078e0204 */
[----:B------:R-:W2:Y:S02]  /*0110*/  LDG.E R0, desc[UR4][R4.64] ;  /* 0x0000000404007981 */ /* 0x000ea4000c1e1900 */
[----:B--2---:R-:W-:-:S13]  /*0120*/  FSETP.GEU.AND P0, PT, R0, 2.00000000000000000000e+09, PT ;  /* 0x4eee6b280000780b */ /* 0x004fda0003f0e000 */
[----:B0-----:R-:W-:Y:S05]  /*0130*/  @P0 EXIT ;  /* 0x000000000000094d */ /* 0x001fea0003800000 */
[----:B------:R-:W0:Y:S02]  /*0140*/  LDC.64 R4, c[0x0][0x390] ;  /* 0x0000e400ff047b82 */ /* 0x000e240000000a00 */
[----:B0-----:R-:W-:-:S04]  /*0150*/  IMAD.WIDE R6, R13, 0x4, R4 ;  /* 0x000000040d067825 */ /* 0x001fc800078e0204 */
[----:B------:R-:W-:Y:S02]  /*0160*/  IMAD.WIDE R4, R9, 0x4, R4 ;  /* 0x0000000409047825 */ /* 0x000fe400078e0204 */
[----:B------:R-:W2:Y:S04]  /*0170*/  LDG.E R7, desc[UR4][R6.64] ;  /* 0x0000000406077981 */ /* 0x000ea8000c1e1900 */
[----:B------:R-:W3:Y:S01]  /*0180*/  LDG.E R8, desc[UR4][R4.64] ;  /* 0x0000000404087981 */ /* 0x000ee2000c1e1900 */
[----:B--2---:R-:W-:-:S05]  /*0190*/  FADD R11, R0, R7 ;  /* 0x00000007000b7221 */ /* 0x004fca0000000000 */
[----:B---3--:R-:W-:-:S13]  /*01a0*/  FSETP.GT.AND P0, PT, R8, R11, PT ;  /* 0x0000000b0800720b */ /* 0x008fda0003f04000 */
[----:B------:R-:W-:Y:S05]  /*01b0*/  @!P0 EXIT ;  /* 0x000000000000894d */ /* 0x000fea0003800000 */
[----:B------:R-:W0:Y:S01]  /*01c0*/  LDC.64 R6, c[0x0][0x3a0] ;  /* 0x0000e800ff067b82 */ /* 0x000e220000000a00 */
[----:B------:R-:W-:Y:S01]  /*01d0*/  HFMA2 R0, -RZ, RZ, 0, 5.9604644775390625e-08 ;  /* 0x00000001ff007431 */ /* 0x000fe200000001ff */
[----:B------:R-:W-:Y:S04]  /*01e0*/  STG.E desc[UR4][R4.64], R11 ;  /* 0x0000000b04007986 */ /* 0x000fe8000c101904 */
[----:B------:R-:W-:Y:S01]  /*01f0*/  STG.E.U8 desc[UR4][R2.64], R0 ;  /* 0x0000000002007986 */ /* 0x000fe2000c101104 */
[----:B0-----:R-:W-:-:S05]  /*0200*/  IMAD.WIDE R6, R9, 0x4, R6 ;  /* 0x0000000409067825 */ /* 0x001fca00078e0206 */
[----:B------:R-:W-:Y:S01]  /*0210*/  STG.E desc[UR4][R6.64], R13 ;  /* 0x0000000d06007986 */ /* 0x000fe2000c101904 */
[----:B------:R-:W-:Y:S05]  /*0220*/  EXIT ;  /* 0x000000000000794d */ /* 0x000fea0003800000 */
.L_x_0:
[----:B------:R-:W-:-:S00]  /*0230*/  BRA `(.L_x_0) ;  /* 0xfffffffc00fc7947 */ /* 0x000fc0000383ffff */
[----:B------:R-:W-:-:S00]  /*0240*/  NOP ;  /* 0x0000000000007918 */ /* 0x000fc00000000000 */
        /* <DEDUP_REMOVED lines=11> */
.L_x_1:


//--------------------- .nv.shared.reserved.0     --------------------------
	.section	.nv.shared.reserved.0,"aw",@nobits
	.weak		__nv_reservedSMEM_offset_0_alias
	.size		__nv_reservedSMEM_offset_0_alias, 0, 64
	.other		__nv_reservedSMEM_offset_0_alias,@"STO_CUDA_RESERVED_SHARED STV_DEFAULT"
__nv_reservedSMEM_offset_0_alias:
	.zero		0
	.zero		64


//--------------------- .nv.constant0._Z2bfiiPKfPfPbPi --------------------------
	.section	.nv.constant0._Z2bfiiPKfPfPbPi,"a",@progbits
	.sectionflags	@""
	.align	4
.nv.constant0._Z2bfiiPKfPfPbPi:
	.zero		936


//--------------------- SYMBOLS --------------------------

	.type		.nv.reservedSmem.offset0,@object
	.size		.nv.reservedSmem.offset0,0x4
